//
// Generated by NVIDIA NVVM Compiler
//
// Compiler Build ID: CL-36424714
// Cuda compilation tools, release 13.0, V13.0.88
// Based on NVVM 20.0.0
//

.version 9.0
.target sm_100
.address_size 64

	// .globl	_Z11relu_kernelPfS_i

.visible .entry _Z11relu_kernelPfS_i(
	.param .u64 .ptr .align 1 _Z11relu_kernelPfS_i_param_0,
	.param .u64 .ptr .align 1 _Z11relu_kernelPfS_i_param_1,
	.param .u32 _Z11relu_kernelPfS_i_param_2
)
{
	.reg .pred 	%p<29>;
	.reg .b32 	%r<59>;
	.reg .b32 	%f<49>;
	.reg .b64 	%rd<14>;

	ld.param.u64 	%rd9, [_Z11relu_kernelPfS_i_param_0];
	ld.param.u64 	%rd10, [_Z11relu_kernelPfS_i_param_1];
	ld.param.u32 	%r20, [_Z11relu_kernelPfS_i_param_2];
	cvta.to.global.u64 	%rd1, %rd10;
	cvta.to.global.u64 	%rd2, %rd9;
	mov.u32 	%r21, %ctaid.x;
	mov.u32 	%r1, %ntid.x;
	mov.u32 	%r22, %tid.x;
	mad.lo.s32 	%r23, %r21, %r1, %r22;
	mov.u32 	%r2, %nctaid.x;
	mul.lo.s32 	%r24, %r2, %r1;
	shl.b32 	%r3, %r24, 3;
	shl.b32 	%r4, %r23, 3;
	setp.lt.s32 	%p1, %r20, 1;
	@%p1 bra 	$L__BB0_54;
	max.s32 	%r26, %r20, %r3;
	add.s32 	%r27, %r26, -1;
	div.u32 	%r5, %r27, %r3;
	setp.gt.u32 	%p2, %r3, %r27;
	mov.b32 	%r58, 0;
	@%p2 bra 	$L__BB0_37;
	add.s32 	%r29, %r5, 1;
	and.b32  	%r30, %r29, -2;
	mul.lo.s32 	%r31, %r1, %r2;
	shl.b32 	%r6, %r31, 4;
	add.s32 	%r55, %r3, %r4;
	neg.s32 	%r54, %r30;
	mov.b32 	%r57, 3;
	mov.u32 	%r56, %r4;
$L__BB0_3:
	setp.ge.s32 	%p3, %r56, %r20;
	mul.wide.s32 	%rd11, %r56, 4;
	add.s64 	%rd3, %rd2, %rd11;
	add.s64 	%rd4, %rd1, %rd11;
	@%p3 bra 	$L__BB0_5;
	ld.global.f32 	%f1, [%rd3];
	max.f32 	%f2, %f1, 0f00000000;
	st.global.f32 	[%rd4], %f2;
$L__BB0_5:
	add.s32 	%r32, %r56, 1;
	setp.ge.s32 	%p4, %r32, %r20;
	@%p4 bra 	$L__BB0_7;
	ld.global.f32 	%f3, [%rd3+4];
	max.f32 	%f4, %f3, 0f00000000;
	st.global.f32 	[%rd4+4], %f4;
$L__BB0_7:
	add.s32 	%r33, %r56, 2;
	setp.ge.s32 	%p5, %r33, %r20;
	@%p5 bra 	$L__BB0_9;
	ld.global.f32 	%f5, [%rd3+8];
	max.f32 	%f6, %f5, 0f00000000;
	st.global.f32 	[%rd4+8], %f6;
$L__BB0_9:
	add.s32 	%r34, %r56, 3;
	setp.ge.s32 	%p6, %r34, %r20;
	@%p6 bra 	$L__BB0_11;
	ld.global.f32 	%f7, [%rd3+12];
	max.f32 	%f8, %f7, 0f00000000;
	st.global.f32 	[%rd4+12], %f8;
$L__BB0_11:
	add.s32 	%r35, %r56, 4;
	setp.ge.s32 	%p7, %r35, %r20;
	@%p7 bra 	$L__BB0_13;
	ld.global.f32 	%f9, [%rd3+16];
	max.f32 	%f10, %f9, 0f00000000;
	st.global.f32 	[%rd4+16], %f10;
$L__BB0_13:
	add.s32 	%r36, %r56, 5;
	setp.ge.s32 	%p8, %r36, %r20;
	@%p8 bra 	$L__BB0_15;
	ld.global.f32 	%f11, [%rd3+20];
	max.f32 	%f12, %f11, 0f00000000;
	st.global.f32 	[%rd4+20], %f12;
$L__BB0_15:
	add.s32 	%r37, %r56, 6;
	setp.ge.s32 	%p9, %r37, %r20;
	@%p9 bra 	$L__BB0_17;
	ld.global.f32 	%f13, [%rd3+24];
	max.f32 	%f14, %f13, 0f00000000;
	st.global.f32 	[%rd4+24], %f14;
$L__BB0_17:
	add.s32 	%r38, %r56, 7;
	setp.ge.s32 	%p10, %r38, %r20;
	@%p10 bra 	$L__BB0_19;
	ld.global.f32 	%f15, [%rd3+28];
	max.f32 	%f16, %f15, 0f00000000;
	st.global.f32 	[%rd4+28], %f16;
$L__BB0_19:
	setp.ge.s32 	%p11, %r55, %r20;
	mul.wide.s32 	%rd12, %r55, 4;
	add.s64 	%rd5, %rd2, %rd12;
	add.s64 	%rd6, %rd1, %rd12;
	@%p11 bra 	$L__BB0_21;
	ld.global.f32 	%f17, [%rd5];
	max.f32 	%f18, %f17, 0f00000000;
	st.global.f32 	[%rd6], %f18;
$L__BB0_21:
	add.s32 	%r39, %r55, 1;
	setp.ge.s32 	%p12, %r39, %r20;
	@%p12 bra 	$L__BB0_23;
	ld.global.f32 	%f19, [%rd5+4];
	max.f32 	%f20, %f19, 0f00000000;
	st.global.f32 	[%rd6+4], %f20;
$L__BB0_23:
	add.s32 	%r40, %r55, 2;
	setp.ge.s32 	%p13, %r40, %r20;
	@%p13 bra 	$L__BB0_25;
	ld.global.f32 	%f21, [%rd5+8];
	max.f32 	%f22, %f21, 0f00000000;
	st.global.f32 	[%rd6+8], %f22;
$L__BB0_25:
	add.s32 	%r41, %r55, 3;
	setp.ge.s32 	%p14, %r41, %r20;
	@%p14 bra 	$L__BB0_27;
	ld.global.f32 	%f23, [%rd5+12];
	max.f32 	%f24, %f23, 0f00000000;
	st.global.f32 	[%rd6+12], %f24;
$L__BB0_27:
	add.s32 	%r42, %r55, 4;
	setp.ge.s32 	%p15, %r42, %r20;
	@%p15 bra 	$L__BB0_29;
	ld.global.f32 	%f25, [%rd5+16];
	max.f32 	%f26, %f25, 0f00000000;
	st.global.f32 	[%rd6+16], %f26;
$L__BB0_29:
	add.s32 	%r43, %r55, 5;
	setp.ge.s32 	%p16, %r43, %r20;
	@%p16 bra 	$L__BB0_31;
	ld.global.f32 	%f27, [%rd5+20];
	max.f32 	%f28, %f27, 0f00000000;
	st.global.f32 	[%rd6+20], %f28;
$L__BB0_31:
	add.s32 	%r44, %r55, 6;
	setp.ge.s32 	%p17, %r44, %r20;
	@%p17 bra 	$L__BB0_33;
	ld.global.f32 	%f29, [%rd5+24];
	max.f32 	%f30, %f29, 0f00000000;
	st.global.f32 	[%rd6+24], %f30;
$L__BB0_33:
	add.s32 	%r45, %r55, 7;
	setp.ge.s32 	%p18, %r45, %r20;
	@%p18 bra 	$L__BB0_35;
	ld.global.f32 	%f31, [%rd5+28];
	max.f32 	%f32, %f31, 0f00000000;
	st.global.f32 	[%rd6+28], %f32;
$L__BB0_35:
	add.s32 	%r57, %r57, %r6;
	add.s32 	%r56, %r56, %r6;
	add.s32 	%r55, %r55, %r6;
	add.s32 	%r54, %r54, 2;
	setp.ne.s32 	%p19, %r54, 0;
	@%p19 bra 	$L__BB0_3;
	add.s32 	%r58, %r57, -3;
$L__BB0_37:
	and.b32  	%r46, %r5, 1;
	setp.eq.b32 	%p20, %r46, 1;
	@%p20 bra 	$L__BB0_54;
	add.s32 	%r19, %r58, %r4;
	setp.ge.s32 	%p21, %r19, %r20;
	mul.wide.s32 	%rd13, %r19, 4;
	add.s64 	%rd7, %rd2, %rd13;
	add.s64 	%rd8, %rd1, %rd13;
	@%p21 bra 	$L__BB0_40;
	ld.global.f32 	%f33, [%rd7];
	max.f32 	%f34, %f33, 0f00000000;
	st.global.f32 	[%rd8], %f34;
$L__BB0_40:
	add.s32 	%r47, %r19, 1;
	setp.ge.s32 	%p22, %r47, %r20;
	@%p22 bra 	$L__BB0_42;
	ld.global.f32 	%f35, [%rd7+4];
	max.f32 	%f36, %f35, 0f00000000;
	st.global.f32 	[%rd8+4], %f36;
$L__BB0_42:
	add.s32 	%r48, %r19, 2;
	setp.ge.s32 	%p23, %r48, %r20;
	@%p23 bra 	$L__BB0_44;
	ld.global.f32 	%f37, [%rd7+8];
	max.f32 	%f38, %f37, 0f00000000;
	st.global.f32 	[%rd8+8], %f38;
$L__BB0_44:
	add.s32 	%r49, %r19, 3;
	setp.ge.s32 	%p24, %r49, %r20;
	@%p24 bra 	$L__BB0_46;
	ld.global.f32 	%f39, [%rd7+12];
	max.f32 	%f40, %f39, 0f00000000;
	st.global.f32 	[%rd8+12], %f40;
$L__BB0_46:
	add.s32 	%r50, %r19, 4;
	setp.ge.s32 	%p25, %r50, %r20;
	@%p25 bra 	$L__BB0_48;
	ld.global.f32 	%f41, [%rd7+16];
	max.f32 	%f42, %f41, 0f00000000;
	st.global.f32 	[%rd8+16], %f42;
$L__BB0_48:
	add.s32 	%r51, %r19, 5;
	setp.ge.s32 	%p26, %r51, %r20;
	@%p26 bra 	$L__BB0_50;
	ld.global.f32 	%f43, [%rd7+20];
	max.f32 	%f44, %f43, 0f00000000;
	st.global.f32 	[%rd8+20], %f44;
$L__BB0_50:
	add.s32 	%r52, %r19, 6;
	setp.ge.s32 	%p27, %r52, %r20;
	@%p27 bra 	$L__BB0_52;
	ld.global.f32 	%f45, [%rd7+24];
	max.f32 	%f46, %f45, 0f00000000;
	st.global.f32 	[%rd8+24], %f46;
$L__BB0_52:
	add.s32 	%r53, %r19, 7;
	setp.ge.s32 	%p28, %r53, %r20;
	@%p28 bra 	$L__BB0_54;
	ld.global.f32 	%f47, [%rd7+28];
	max.f32 	%f48, %f47, 0f00000000;
	st.global.f32 	[%rd8+28], %f48;
$L__BB0_54:
	ret;

}


// ===== COMPILED SASS (sm_100) =====

	.target	sm_100

	.elftype	@"ET_EXEC"


//--------------------- .note.nv.tkinfo           --------------------------
	.section	.note.nv.tkinfo,"",@"SHT_NOTE"
	.sectionflags	@"SHF_NOTE_NV_TKINFO"
	.tkinfo
        /*0018*/ 	.word	0x00000002
        /*0030*/ 	.string	""
        /*0030*/ 	.string	"ptxas"
        /*0030*/ 	.string	"Cuda compilation tools, release 13.0, V13.0.88"
        /*0030*/ 	.string	"Build cuda_13.0.r13.0/compiler.36424714_0"
        /*0030*/ 	.string	"-arch sm_100 -m 64 "



//--------------------- .note.nv.cuinfo           --------------------------
	.section	.note.nv.cuinfo,"",@"SHT_NOTE"
	.sectionflags	@"SHF_NOTE_NV_CUINFO"
        /*0018*/ 	.short	0x0002
        /*001a*/ 	.short	0x0064
        /*001c*/ 	.short	0x0082
	.zero		2


//--------------------- .nv.info                  --------------------------
	.section	.nv.info,"",@"SHT_CUDA_INFO"
	.align	4


	//----- nvinfo : EIATTR_REGCOUNT
	.align		4
        /*0000*/ 	.byte	0x04, 0x2f
        /*0002*/ 	.short	(.L_1 - .L_0)
	.align		4
.L_0:
        /*0004*/ 	.word	index@(_Z11relu_kernelPfS_i)
        /*0008*/ 	.word	0x0000001e


	//----- nvinfo : EIATTR_FRAME_SIZE
	.align		4
.L_1:
        /*000c*/ 	.byte	0x04, 0x11
        /*000e*/ 	.short	(.L_3 - .L_2)
	.align		4
.L_2:
        /*0010*/ 	.word	index@(_Z11relu_kernelPfS_i)
        /*0014*/ 	.word	0x00000000


	//----- nvinfo : EIATTR_MIN_STACK_SIZE
	.align		4
.L_3:
        /*0018*/ 	.byte	0x04, 0x12
        /*001a*/ 	.short	(.L_5 - .L_4)
	.align		4
.L_4:
        /*001c*/ 	.word	index@(_Z11relu_kernelPfS_i)
        /*0020*/ 	.word	0x00000000
.L_5:


//--------------------- .nv.compat                --------------------------
	.section	.nv.compat,"",@"SHT_CUDA_COMPAT_INFO"
	.align	4
        /*0000*/ 	.byte	0x02, 0x09, 0x00, 0x00, 0x02, 0x02, 0x01, 0x00, 0x02, 0x05, 0x05, 0x00, 0x03, 0x07, 0x01, 0x01
        /*0010*/ 	.byte	0x02, 0x03, 0x00, 0x00, 0x02, 0x06, 0x01, 0x00, 0x04, 0x0b, 0x08, 0x00, 0x09, 0x00, 0x00, 0x00
        /*0020*/ 	.byte	0x00, 0x00, 0x00, 0x00


//--------------------- .nv.info._Z11relu_kernelPfS_i --------------------------
	.section	.nv.info._Z11relu_kernelPfS_i,"",@"SHT_CUDA_INFO"
	.sectionflags	@""
	.align	4


	//----- nvinfo : EIATTR_CUDA_API_VERSION
	.align		4
        /*0000*/ 	.byte	0x04, 0x37
        /*0002*/ 	.short	(.L_7 - .L_6)
.L_6:
        /*0004*/ 	.word	0x00000082


	//----- nvinfo : EIATTR_KPARAM_INFO
	.align		4
.L_7:
        /*0008*/ 	.byte	0x04, 0x17
        /*000a*/ 	.short	(.L_9 - .L_8)
.L_8:
        /*000c*/ 	.word	0x00000000
        /*0010*/ 	.short	0x0002
        /*0012*/ 	.short	0x0010
        /*0014*/ 	.byte	0x00, 0xf0, 0x11, 0x00


	//----- nvinfo : EIATTR_KPARAM_INFO
	.align		4
.L_9:
        /*0018*/ 	.byte	0x04, 0x17
        /*001a*/ 	.short	(.L_11 - .L_10)
.L_10:
        /*001c*/ 	.word	0x00000000
        /*0020*/ 	.short	0x0001
        /*0022*/ 	.short	0x0008
        /*0024*/ 	.byte	0x00, 0xf5, 0x21, 0x00


	//----- nvinfo : EIATTR_KPARAM_INFO
	.align		4
.L_11:
        /*0028*/ 	.byte	0x04, 0x17
        /*002a*/ 	.short	(.L_13 - .L_12)
.L_12:
        /*002c*/ 	.word	0x00000000
        /*0030*/ 	.short	0x0000
        /*0032*/ 	.short	0x0000
        /*0034*/ 	.byte	0x00, 0xf5, 0x21, 0x00


	//----- nvinfo : EIATTR_SPARSE_MMA_MASK
	.align		4
.L_13:
        /*0038*/ 	.byte	0x03, 0x50
        /*003a*/ 	.short	0x0000


	//----- nvinfo : EIATTR_MAXREG_COUNT
	.align		4
        /*003c*/ 	.byte	0x03, 0x1b
        /*003e*/ 	.short	0x00ff


	//----- nvinfo : EIATTR_MERCURY_ISA_VERSION
	.align		4
        /*0040*/ 	.byte	0x03, 0x5f
        /*0042*/ 	.short	0x0101


	//----- nvinfo : EIATTR_VRC_CTA_INIT_COUNT
	.align		4
        /*0044*/ 	.byte	0x02, 0x4a
	.zero		1
	.zero		1


	//----- nvinfo : EIATTR_EXIT_INSTR_OFFSETS
	.align		4
        /*0048*/ 	.byte	0x04, 0x1c
        /*004a*/ 	.short	(.L_15 - .L_14)


	//   ....[0]....
.L_14:
        /*004c*/ 	.word	0x00000080


	//   ....[1]....
        /*0050*/ 	.word	0x00000890


	//   ....[2]....
        /*0054*/ 	.word	0x00000ca0


	//   ....[3]....
        /*0058*/ 	.word	0x00000ce0


	//----- nvinfo : EIATTR_CRS_STACK_SIZE
	.align		4
.L_15:
        /*005c*/ 	.byte	0x04, 0x1e
        /*005e*/ 	.short	(.L_17 - .L_16)
.L_16:
        /*0060*/ 	.word	0x00000000


	//----- nvinfo : EIATTR_CBANK_PARAM_SIZE
	.align		4
.L_17:
        /*0064*/ 	.byte	0x03, 0x19
        /*0066*/ 	.short	0x0014


	//----- nvinfo : EIATTR_PARAM_CBANK
	.align		4
        /*0068*/ 	.byte	0x04, 0x0a
        /*006a*/ 	.short	(.L_19 - .L_18)
	.align		4
.L_18:
        /*006c*/ 	.word	index@(.nv.constant0._Z11relu_kernelPfS_i)
        /*0070*/ 	.short	0x0380
        /*0072*/ 	.short	0x0014


	//----- nvinfo : EIATTR_SW_WAR
	.align		4
.L_19:
        /*0074*/ 	.byte	0x04, 0x36
        /*0076*/ 	.short	(.L_21 - .L_20)
.L_20:
        /*0078*/ 	.word	0x00000008
.L_21:


//--------------------- .nv.callgraph             --------------------------
	.section	.nv.callgraph,"",@"SHT_CUDA_CALLGRAPH"
	.align	4
	.sectionentsize	8
	.align		4
        /*0000*/ 	.word	0x00000000
	.align		4
        /*0004*/ 	.word	0xffffffff
	.align		4
        /*0008*/ 	.word	0x00000000
	.align		4
        /*000c*/ 	.word	0xfffffffe
	.align		4
        /*0010*/ 	.word	0x00000000
	.align		4
        /*0014*/ 	.word	0xfffffffd
	.align		4
        /*0018*/ 	.word	0x00000000
	.align		4
        /*001c*/ 	.word	0xfffffffc


//--------------------- .text._Z11relu_kernelPfS_i --------------------------
	.section	.text._Z11relu_kernelPfS_i,"ax",@progbits
	.align	128
        .global         _Z11relu_kernelPfS_i
        .type           _Z11relu_kernelPfS_i,@function
        .size           _Z11relu_kernelPfS_i,(.L_x_17 - _Z11relu_kernelPfS_i)
        .other          _Z11relu_kernelPfS_i,@"STO_CUDA_ENTRY STV_DEFAULT"
_Z11relu_kernelPfS_i:
.text._Z11relu_kernelPfS_i:
[----:B------:R-:W-:Y:S01]  /*0000*/  LDC R1, c[0x0][0x37c] ;  /* 0x0000df00ff017b82 */ /* 0x000fe20000000800 */
[----:B------:R-:W0:Y:S07]  /*0010*/  LDCU UR4, c[0x0][0x390] ;  /* 0x00007200ff0477ac */ /* 0x000e2e0008000800 */
[----:B------:R-:W1:Y:S01]  /*0020*/  LDC R7, c[0x0][0x360] ;  /* 0x0000d800ff077b82 */ /* 0x000e620000000800 */
[----:B------:R-:W1:Y:S01]  /*0030*/  LDCU UR5, c[0x0][0x370] ;  /* 0x00006e00ff0577ac */ /* 0x000e620008000800 */
[----:B0-----:R-:W-:-:S06]  /*0040*/  IMAD.U32 R0, RZ, RZ, UR4 ;  /* 0x00000004ff007e24 */ /* 0x001fcc000f8e00ff */
[----:B------:R-:W0:Y:S01]  /*0050*/  S2UR UR4, SR_CTAID.X ;  /* 0x00000000000479c3 */ /* 0x000e220000002500 */
[----:B------:R-:W-:Y:S01]  /*0060*/  ISETP.GE.AND P0, PT, R0, 0x1, PT ;  /* 0x000000010000780c */ /* 0x000fe20003f06270 */
[----:B-1----:R-:W-:-:S12]  /*0070*/  IMAD R6, R7, UR5, RZ ;  /* 0x0000000507067c24 */ /* 0x002fd8000f8e02ff */
[----:B0-----:R-:W-:Y:S05]  /*0080*/  @!P0 EXIT ;  /* 0x000000000000894d */ /* 0x001fea0003800000 */
[----:B------:R-:W-:Y:S01]  /*0090*/  IMAD.SHL.U32 R17, R6, 0x8, RZ ;  /* 0x0000000806117824 */ /* 0x000fe200078e00ff */
[----:B------:R-:W0:Y:S01]  /*00a0*/  S2R R8, SR_TID.X ;  /* 0x0000000000087919 */ /* 0x000e220000002100 */
[----:B------:R-:W1:Y:S02]  /*00b0*/  LDCU.64 UR6, c[0x0][0x358] ;  /* 0x00006b00ff0677ac */ /* 0x000e640008000a00 */
[----:B------:R-:W2:Y:S01]  /*00c0*/  I2F.U32.RP R5, R17 ;  /* 0x0000001100057306 */ /* 0x000ea20000209000 */
[----:B------:R-:W-:Y:S01]  /*00d0*/  IMAD.MOV R9, RZ, RZ, -R17 ;  /* 0x000000ffff097224 */ /* 0x000fe200078e0a11 */
[C---:B------:R-:W-:Y:S02]  /*00e0*/  VIMNMX R4, PT, PT, R17.reuse, R0, !PT ;  /* 0x0000000011047248 */ /* 0x040fe40007fe0100 */
[----:B------:R-:W-:-:S03]  /*00f0*/  ISETP.NE.U32.AND P2, PT, R17, RZ, PT ;  /* 0x000000ff1100720c */ /* 0x000fc60003f45070 */
[----:B------:R-:W-:Y:S01]  /*0100*/  VIADD R4, R4, 0xffffffff ;  /* 0xffffffff04047836 */ /* 0x000fe20000000000 */
[----:B--2---:R-:W2:Y:S01]  /*0110*/  MUFU.RCP R5, R5 ;  /* 0x0000000500057308 */ /* 0x004ea20000001000 */
[----:B0-----:R-:W-:Y:S02]  /*0120*/  IMAD R7, R7, UR4, R8 ;  /* 0x0000000407077c24 */ /* 0x001fe4000f8e0208 */
[----:B------:R-:W-:Y:S02]  /*0130*/  IMAD.MOV.U32 R8, RZ, RZ, RZ ;  /* 0x000000ffff087224 */ /* 0x000fe400078e00ff */
[----:B--2---:R-:W-:Y:S02]  /*0140*/  VIADD R2, R5, 0xffffffe ;  /* 0x0ffffffe05027836 */ /* 0x004fe40000000000 */
[----:B------:R-:W-:Y:S02]  /*0150*/  IMAD.SHL.U32 R7, R7, 0x8, RZ ;  /* 0x0000000807077824 */ /* 0x000fe400078e00ff */
[----:B------:R0:W2:Y:S02]  /*0160*/  F2I.FTZ.U32.TRUNC.NTZ R3, R2 ;  /* 0x0000000200037305 */ /* 0x0000a4000021f000 */
[----:B0-----:R-:W-:-:S02]  /*0170*/  IMAD.MOV.U32 R2, RZ, RZ, RZ ;  /* 0x000000ffff027224 */ /* 0x001fc400078e00ff */
[----:B--2---:R-:W-:-:S04]  /*0180*/  IMAD R9, R9, R3, RZ ;  /* 0x0000000309097224 */ /* 0x004fc800078e02ff */
[----:B------:R-:W-:-:S06]  /*0190*/  IMAD.HI.U32 R3, R3, R9, R2 ;  /* 0x0000000903037227 */ /* 0x000fcc00078e0002 */
[----:B------:R-:W-:-:S04]  /*01a0*/  IMAD.HI.U32 R10, R3, R4, RZ ;  /* 0x00000004030a7227 */ /* 0x000fc800078e00ff */
[----:B------:R-:W-:-:S04]  /*01b0*/  IMAD.MOV R3, RZ, RZ, -R10 ;  /* 0x000000ffff037224 */ /* 0x000fc800078e0a0a */
[----:B------:R-:W-:-:S05]  /*01c0*/  IMAD R2, R17, R3, R4 ;  /* 0x0000000311027224 */ /* 0x000fca00078e0204 */
[----:B------:R-:W-:-:S13]  /*01d0*/  ISETP.GE.U32.AND P0, PT, R2, R17, PT ;  /* 0x000000110200720c */ /* 0x000fda0003f06070 */
[----:B------:R-:W-:Y:S02]  /*01e0*/  @P0 IMAD.IADD R2, R2, 0x1, -R17 ;  /* 0x0000000102020824 */ /* 0x000fe400078e0a11 */
[----:B------:R-:W-:Y:S01]  /*01f0*/  @P0 VIADD R10, R10, 0x1 ;  /* 0x000000010a0a0836 */ /* 0x000fe20000000000 */
[----:B------:R-:W-:Y:S02]  /*0200*/  ISETP.GT.U32.AND P0, PT, R17, R4, PT ;  /* 0x000000041100720c */ /* 0x000fe40003f04070 */
[----:B------:R-:W-:-:S13]  /*0210*/  ISETP.GE.U32.AND P1, PT, R2, R17, PT ;  /* 0x000000110200720c */ /* 0x000fda0003f26070 */
[----:B------:R-:W-:Y:S01]  /*0220*/  @P1 VIADD R10, R10, 0x1 ;  /* 0x000000010a0a1836 */ /* 0x000fe20000000000 */
[----:B------:R-:W-:Y:S01]  /*0230*/  @!P2 LOP3.LUT R10, RZ, R17, RZ, 0x33, !PT ;  /* 0x00000011ff0aa212 */ /* 0x000fe200078e33ff */
[----:B-1----:R-:W-:Y:S06]  /*0240*/  @P0 BRA `(.L_x_0) ;  /* 0x0000000400880947 */ /* 0x002fec0003800000 */
[----:B------:R-:W0:Y:S01]  /*0250*/  LDC R0, c[0x0][0x390] ;  /* 0x0000e400ff007b82 */ /* 0x000e220000000800 */
[----:B------:R-:W-:Y:S02]  /*0260*/  VIADD R8, R10, 0x1 ;  /* 0x000000010a087836 */ /* 0x000fe40000000000 */
[--C-:B------:R-:W-:Y:S02]  /*0270*/  IMAD.IADD R17, R17, 0x1, R7.reuse ;  /* 0x0000000111117824 */ /* 0x100fe400078e0207 */
[----:B------:R-:W-:Y:S01]  /*0280*/  IMAD.MOV.U32 R11, RZ, RZ, 0x3 ;  /* 0x00000003ff0b7424 */ /* 0x000fe200078e00ff */
[----:B------:R-:W-:Y:S01]  /*0290*/  LOP3.LUT R8, R8, 0xfffffffe, RZ, 0xc0, !PT ;  /* 0xfffffffe08087812 */ /* 0x000fe200078ec0ff */
[----:B------:R-:W-:Y:S01]  /*02a0*/  IMAD.MOV.U32 R15, RZ, RZ, R7 ;  /* 0x000000ffff0f7224 */ /* 0x000fe200078e0007 */
[----:B------:R-:W1:Y:S03]  /*02b0*/  LDC.64 R2, c[0x0][0x380] ;  /* 0x0000e000ff027b82 */ /* 0x000e660000000a00 */
[----:B------:R-:W-:-:S05]  /*02c0*/  IMAD.MOV R14, RZ, RZ, -R8 ;  /* 0x000000ffff0e7224 */ /* 0x000fca00078e0a08 */
[----:B------:R-:W2:Y:S02]  /*02d0*/  LDC.64 R4, c[0x0][0x388] ;  /* 0x0000e200ff047b82 */ /* 0x000ea40000000a00 */
.L_x_1:
[C---:B0-----:R-:W-:Y:S01]  /*02e0*/  ISETP.GE.AND P0, PT, R15.reuse, R0, PT ;  /* 0x000000000f00720c */ /* 0x041fe20003f06270 */
[----:B-1-3--:R-:W-:-:S12]  /*02f0*/  IMAD.WIDE R12, R15, 0x4, R2 ;  /* 0x000000040f0c7825 */ /* 0x00afd800078e0202 */
[----:B------:R-:W3:Y:S01]  /*0300*/  @!P0 LDG.E R16, desc[UR6][R12.64] ;  /* 0x000000060c108981 */ /* 0x000ee2000c1e1900 */
[----:B------:R-:W-:-:S05]  /*0310*/  VIADD R9, R15, 0x1 ;  /* 0x000000010f097836 */ /* 0x000fca0000000000 */
[----:B------:R-:W-:Y:S01]  /*0320*/  ISETP.GE.AND P1, PT, R9, R0, PT ;  /* 0x000000000900720c */ /* 0x000fe20003f26270 */
[----:B--2---:R-:W-:Y:S01]  /*0330*/  IMAD.WIDE R8, R15, 0x4, R4 ;  /* 0x000000040f087825 */ /* 0x004fe200078e0204 */
[----:B---3--:R-:W-:-:S05]  /*0340*/  @!P0 FMNMX R19, RZ, R16, !PT ;  /* 0x00000010ff138209 */ /* 0x008fca0007800000 */
[----:B------:R0:W-:Y:S06]  /*0350*/  @!P0 STG.E desc[UR6][R8.64], R19 ;  /* 0x0000001308008986 */ /* 0x0001ec000c101906 */
[----:B------:R-:W2:Y:S01]  /*0360*/  @!P1 LDG.E R16, desc[UR6][R12.64+0x4] ;  /* 0x000004060c109981 */ /* 0x000ea2000c1e1900 */
[----:B------:R-:W-:-:S05]  /*0370*/  VIADD R21, R15, 0x2 ;  /* 0x000000020f157836 */ /* 0x000fca0000000000 */
[----:B------:R-:W-:Y:S02]  /*0380*/  ISETP.GE.AND P0, PT, R21, R0, PT ;  /* 0x000000001500720c */ /* 0x000fe40003f06270 */
[----:B--2---:R-:W-:-:S05]  /*0390*/  @!P1 FMNMX R21, RZ, R16, !PT ;  /* 0x00000010ff159209 */ /* 0x004fca0007800000 */
[----:B------:R1:W-:Y:S06]  /*03a0*/  @!P1 STG.E desc[UR6][R8.64+0x4], R21 ;  /* 0x0000041508009986 */ /* 0x0003ec000c101906 */
[----:B------:R-:W2:Y:S01]  /*03b0*/  @!P0 LDG.E R16, desc[UR6][R12.64+0x8] ;  /* 0x000008060c108981 */ /* 0x000ea2000c1e1900 */
[----:B------:R-:W-:-:S05]  /*03c0*/  VIADD R23, R15, 0x3 ;  /* 0x000000030f177836 */ /* 0x000fca0000000000 */
[----:B------:R-:W-:Y:S02]  /*03d0*/  ISETP.GE.AND P1, PT, R23, R0, PT ;  /* 0x000000001700720c */ /* 0x000fe40003f26270 */
[----:B--2---:R-:W-:-:S05]  /*03e0*/  @!P0 FMNMX R23, RZ, R16, !PT ;  /* 0x00000010ff178209 */ /* 0x004fca0007800000 */
[----:B------:R2:W-:Y:S06]  /*03f0*/  @!P0 STG.E desc[UR6][R8.64+0x8], R23 ;  /* 0x0000081708008986 */ /* 0x0005ec000c101906 */
[----:B------:R-:W3:Y:S01]  /*0400*/  @!P1 LDG.E R16, desc[UR6][R12.64+0xc] ;  /* 0x00000c060c109981 */ /* 0x000ee2000c1e1900 */
[----:B0-----:R-:W-:-:S05]  /*0410*/  VIADD R19, R15, 0x4 ;  /* 0x000000040f137836 */ /* 0x001fca0000000000 */
[----:B------:R-:W-:Y:S02]  /*0420*/  ISETP.GE.AND P0, PT, R19, R0, PT ;  /* 0x000000001300720c */ /* 0x000fe40003f06270 */
[----:B---3--:R-:W-:-:S05]  /*0430*/  @!P1 FMNMX R19, RZ, R16, !PT ;  /* 0x00000010ff139209 */ /* 0x008fca0007800000 */
[----:B------:R0:W-:Y:S06]  /*0440*/  @!P1 STG.E desc[UR6][R8.64+0xc], R19 ;  /* 0x00000c1308009986 */ /* 0x0001ec000c101906 */
[----:B------:R-:W3:Y:S01]  /*0450*/  @!P0 LDG.E R16, desc[UR6][R12.64+0x10] ;  /* 0x000010060c108981 */ /* 0x000ee2000c1e1900 */
[----:B-1----:R-:W-:-:S05]  /*0460*/  VIADD R21, R15, 0x5 ;  /* 0x000000050f157836 */ /* 0x002fca0000000000 */
[----:B------:R-:W-:Y:S02]  /*0470*/  ISETP.GE.AND P1, PT, R21, R0, PT ;  /* 0x000000001500720c */ /* 0x000fe40003f26270 */
[----:B---3--:R-:W-:-:S05]  /*0480*/  @!P0 FMNMX R21, RZ, R16, !PT ;  /* 0x00000010ff158209 */ /* 0x008fca0007800000 */
[----:B------:R1:W-:Y:S06]  /*0490*/  @!P0 STG.E desc[UR6][R8.64+0x10], R21 ;  /* 0x0000101508008986 */ /* 0x0003ec000c101906 */
[----:B------:R-:W3:Y:S01]  /*04a0*/  @!P1 LDG.E R16, desc[UR6][R12.64+0x14] ;  /* 0x000014060c109981 */ /* 0x000ee2000c1e1900 */
[----:B--2---:R-:W-:-:S05]  /*04b0*/  VIADD R23, R15, 0x6 ;  /* 0x000000060f177836 */ /* 0x004fca0000000000 */
[----:B------:R-:W-:Y:S02]  /*04c0*/  ISETP.GE.AND P0, PT, R23, R0, PT ;  /* 0x000000001700720c */ /* 0x000fe40003f06270 */
[----:B---3--:R-:W-:-:S05]  /*04d0*/  @!P1 FMNMX R23, RZ, R16, !PT ;  /* 0x00000010ff179209 */ /* 0x008fca0007800000 */
[----:B------:R2:W-:Y:S06]  /*04e0*/  @!P1 STG.E desc[UR6][R8.64+0x14], R23 ;  /* 0x0000141708009986 */ /* 0x0005ec000c101906 */
[----:B------:R-:W3:Y:S01]  /*04f0*/  @!P0 LDG.E R16, desc[UR6][R12.64+0x18] ;  /* 0x000018060c108981 */ /* 0x000ee2000c1e1900 */
[----:B0-----:R-:W-:-:S05]  /*0500*/  VIADD R19, R15, 0x7 ;  /* 0x000000070f137836 */ /* 0x001fca0000000000 */
[----:B------:R-:W-:Y:S02]  /*0510*/  ISETP.GE.AND P1, PT, R19, R0, PT ;  /* 0x000000001300720c */ /* 0x000fe40003f26270 */
[----:B---3--:R-:W-:-:S05]  /*0520*/  @!P0 FMNMX R25, RZ, R16, !PT ;  /* 0x00000010ff198209 */ /* 0x008fca0007800000 */
[----:B------:R-:W-:Y:S06]  /*0530*/  @!P0 STG.E desc[UR6][R8.64+0x18], R25 ;  /* 0x0000181908008986 */ /* 0x000fec000c101906 */
[----:B------:R-:W3:Y:S01]  /*0540*/  @!P1 LDG.E R16, desc[UR6][R12.64+0x1c] ;  /* 0x00001c060c109981 */ /* 0x000ee2000c1e1900 */
[C---:B------:R-:W-:Y:S01]  /*0550*/  ISETP.GE.AND P0, PT, R17.reuse, R0, PT ;  /* 0x000000001100720c */ /* 0x040fe20003f06270 */
[----:B------:R-:W-:-:S04]  /*0560*/  IMAD.WIDE R18, R17, 0x4, R2 ;  /* 0x0000000411127825 */ /* 0x000fc800078e0202 */
[----:B-1----:R-:W-:Y:S01]  /*0570*/  VIADD R21, R17, 0x1 ;  /* 0x0000000111157836 */ /* 0x002fe20000000000 */
[----:B---3--:R-:W-:-:S05]  /*0580*/  @!P1 FMNMX R27, RZ, R16, !PT ;  /* 0x00000010ff1b9209 */ /* 0x008fca0007800000 */
[----:B------:R0:W-:Y:S04]  /*0590*/  @!P1 STG.E desc[UR6][R8.64+0x1c], R27 ;  /* 0x00001c1b08009986 */ /* 0x0001e8000c101906 */
[----:B------:R-:W2:Y:S01]  /*05a0*/  @!P0 LDG.E R16, desc[UR6][R18.64] ;  /* 0x0000000612108981 */ /* 0x000ea2000c1e1900 */
[----:B------:R-:W-:Y:S01]  /*05b0*/  ISETP.GE.AND P1, PT, R21, R0, PT ;  /* 0x000000001500720c */ /* 0x000fe20003f26270 */
[----:B------:R-:W-:-:S04]  /*05c0*/  IMAD.WIDE R20, R17, 0x4, R4 ;  /* 0x0000000411147825 */ /* 0x000fc800078e0204 */
[----:B------:R-:W-:Y:S01]  /*05d0*/  VIADD R13, R17, 0x2 ;  /* 0x00000002110d7836 */ /* 0x000fe20000000000 */
[----:B--2---:R-:W-:-:S05]  /*05e0*/  @!P0 FMNMX R23, RZ, R16, !PT ;  /* 0x00000010ff178209 */ /* 0x004fca0007800000 */
[----:B------:R1:W-:Y:S04]  /*05f0*/  @!P0 STG.E desc[UR6][R20.64], R23 ;  /* 0x0000001714008986 */ /* 0x0003e8000c101906 */
[----:B------:R-:W2:Y:S01]  /*0600*/  @!P1 LDG.E R12, desc[UR6][R18.64+0x4] ;  /* 0x00000406120c9981 */ /* 0x000ea2000c1e1900 */
[----:B------:R-:W-:Y:S01]  /*0610*/  ISETP.GE.AND P0, PT, R13, R0, PT ;  /* 0x000000000d00720c */ /* 0x000fe20003f06270 */
[----:B0-----:R-:W-:Y:S01]  /*0620*/  VIADD R9, R17, 0x3 ;  /* 0x0000000311097836 */ /* 0x001fe20000000000 */
[----:B--2---:R-:W-:-:S05]  /*0630*/  @!P1 FMNMX R13, RZ, R12, !PT ;  /* 0x0000000cff0d9209 */ /* 0x004fca0007800000 */
[----:B------:R0:W-:Y:S06]  /*0640*/  @!P1 STG.E desc[UR6][R20.64+0x4], R13 ;  /* 0x0000040d14009986 */ /* 0x0001ec000c101906 */
[----:B------:R-:W2:Y:S01]  /*0650*/  @!P0 LDG.E R8, desc[UR6][R18.64+0x8] ;  /* 0x0000080612088981 */ /* 0x000ea2000c1e1900 */
[----:B------:R-:W-:Y:S01]  /*0660*/  ISETP.GE.AND P1, PT, R9, R0, PT ;  /* 0x000000000900720c */ /* 0x000fe20003f26270 */
[----:B-1----:R-:W-:Y:S01]  /*0670*/  VIADD R23, R17, 0x4 ;  /* 0x0000000411177836 */ /* 0x002fe20000000000 */
[----:B--2---:R-:W-:-:S05]  /*0680*/  @!P0 FMNMX R9, RZ, R8, !PT ;  /* 0x00000008ff098209 */ /* 0x004fca0007800000 */
[----:B------:R1:W-:Y:S06]  /*0690*/  @!P0 STG.E desc[UR6][R20.64+0x8], R9 ;  /* 0x0000080914008986 */ /* 0x0003ec000c101906 */
        /* <DEDUP_REMOVED lines=16> */
[----:B------:R-:W-:Y:S02]  /*07a0*/  ISETP.GE.AND P1, PT, R23, R0, PT ;  /* 0x000000001700720c */ /* 0x000fe40003f26270 */
[----:B--2---:R-:W-:-:S05]  /*07b0*/  @!P0 FMNMX R23, RZ, R8, !PT ;  /* 0x00000008ff178209 */ /* 0x004fca0007800000 */
[----:B------:R3:W-:Y:S06]  /*07c0*/  @!P0 STG.E desc[UR6][R20.64+0x18], R23 ;  /* 0x0000181714008986 */ /* 0x0007ec000c101906 */
[----:B------:R-:W1:Y:S01]  /*07d0*/  @!P1 LDG.E R8, desc[UR6][R18.64+0x1c] ;  /* 0x00001c0612089981 */ /* 0x000e62000c1e1900 */
[----:B------:R-:W-:Y:S02]  /*07e0*/  VIADD R14, R14, 0x2 ;  /* 0x000000020e0e7836 */ /* 0x000fe40000000000 */
[C---:B------:R-:W-:Y:S02]  /*07f0*/  IMAD R11, R6.reuse, 0x10, R11 ;  /* 0x00000010060b7824 */ /* 0x040fe400078e020b */
[----:B------:R-:W-:Y:S01]  /*0800*/  IMAD R15, R6, 0x10, R15 ;  /* 0x00000010060f7824 */ /* 0x000fe200078e020f */
[----:B------:R-:W-:Y:S01]  /*0810*/  ISETP.NE.AND P0, PT, R14, RZ, PT ;  /* 0x000000ff0e00720c */ /* 0x000fe20003f05270 */
[----:B------:R-:W-:Y:S01]  /*0820*/  IMAD R17, R6, 0x10, R17 ;  /* 0x0000001006117824 */ /* 0x000fe200078e0211 */
[----:B-1----:R-:W-:-:S05]  /*0830*/  @!P1 FMNMX R13, RZ, R8, !PT ;  /* 0x00000008ff0d9209 */ /* 0x002fca0007800000 */
[----:B------:R3:W-:Y:S06]  /*0840*/  @!P1 STG.E desc[UR6][R20.64+0x1c], R13 ;  /* 0x00001c0d14009986 */ /* 0x0007ec000c101906 */
[----:B------:R-:W-:Y:S05]  /*0850*/  @P0 BRA `(.L_x_1) ;  /* 0xfffffff800a00947 */ /* 0x000fea000383ffff */
[----:B------:R-:W-:-:S07]  /*0860*/  VIADD R8, R11, 0xfffffffd ;  /* 0xfffffffd0b087836 */ /* 0x000fce0000000000 */
.L_x_0:
[----:B------:R-:W-:-:S04]  /*0870*/  LOP3.LUT R10, R10, 0x1, RZ, 0xc0, !PT ;  /* 0x000000010a0a7812 */ /* 0x000fc800078ec0ff */
[----:B------:R-:W-:-:S13]  /*0880*/  ISETP.NE.U32.AND P0, PT, R10, 0x1, PT ;  /* 0x000000010a00780c */ /* 0x000fda0003f05070 */
[----:B------:R-:W-:Y:S05]  /*0890*/  @!P0 EXIT ;  /* 0x000000000000894d */ /* 0x000fea0003800000 */
[----:B------:R-:W0:Y:S01]  /*08a0*/  LDC.64 R2, c[0x0][0x380] ;  /* 0x0000e000ff027b82 */ /* 0x000e220000000a00 */
[----:B------:R-:W-:Y:S01]  /*08b0*/  IMAD.IADD R15, R7, 0x1, R8 ;  /* 0x00000001070f7824 */ /* 0x000fe200078e0208 */
[----:B------:R-:W-:Y:S03]  /*08c0*/  BSSY.RECONVERGENT B0, `(.L_x_2) ;  /* 0x0000018000007945 */ /* 0x000fe60003800200 */
[C---:B------:R-:W-:Y:S01]  /*08d0*/  VIADD R7, R15.reuse, 0x1 ;  /* 0x000000010f077836 */ /* 0x040fe20000000000 */
[CC--:B------:R-:W-:Y:S01]  /*08e0*/  ISETP.GE.AND P6, PT, R15.reuse, R0.reuse, PT ;  /* 0x000000000f00720c */ /* 0x0c0fe20003fc6270 */
[C---:B---3--:R-:W-:Y:S01]  /*08f0*/  VIADD R9, R15.reuse, 0x2 ;  /* 0x000000020f097836 */ /* 0x048fe20000000000 */
[----:B------:R-:W1:Y:S01]  /*0900*/  LDC.64 R4, c[0x0][0x388] ;  /* 0x0000e200ff047b82 */ /* 0x000e620000000a00 */
[----:B------:R-:W-:Y:S01]  /*0910*/  VIADD R11, R15, 0x5 ;  /* 0x000000050f0b7836 */ /* 0x000fe20000000000 */
[-C--:B------:R-:W-:Y:S01]  /*0920*/  ISETP.GE.AND P1, PT, R7, R0.reuse, PT ;  /* 0x000000000700720c */ /* 0x080fe20003f26270 */
[----:B------:R-:W-:Y:S01]  /*0930*/  VIADD R7, R15, 0x3 ;  /* 0x000000030f077836 */ /* 0x000fe20000000000 */
[-C--:B------:R-:W-:Y:S01]  /*0940*/  ISETP.GE.AND P0, PT, R9, R0.reuse, PT ;  /* 0x000000000900720c */ /* 0x080fe20003f06270 */
[C---:B------:R-:W-:Y:S01]  /*0950*/  VIADD R9, R15.reuse, 0x4 ;  /* 0x000000040f097836 */ /* 0x040fe20000000000 */
[----:B------:R-:W-:Y:S01]  /*0960*/  P2R R6, PR, RZ, 0x2 ;  /* 0x00000002ff067803 */ /* 0x000fe20000000000 */
[----:B------:R-:W-:Y:S01]  /*0970*/  VIADD R13, R15, 0x6 ;  /* 0x000000060f0d7836 */ /* 0x000fe20000000000 */
[-C--:B------:R-:W-:Y:S01]  /*0980*/  ISETP.GE.AND P1, PT, R7, R0.reuse, PT ;  /* 0x000000000700720c */ /* 0x080fe20003f26270 */
[----:B------:R-:W-:Y:S01]  /*0990*/  VIADD R7, R15, 0x7 ;  /* 0x000000070f077836 */ /* 0x000fe20000000000 */
[----:B------:R-:W-:-:S02]  /*09a0*/  ISETP.GE.AND P2, PT, R9, R0, PT ;  /* 0x000000000900720c */ /* 0x000fc40003f46270 */
[-C--:B------:R-:W-:Y:S02]  /*09b0*/  ISETP.GE.AND P3, PT, R11, R0.reuse, PT ;  /* 0x000000000b00720c */ /* 0x080fe40003f66270 */
[-C--:B------:R-:W-:Y:S01]  /*09c0*/  ISETP.GE.AND P4, PT, R13, R0.reuse, PT ;  /* 0x000000000d00720c */ /* 0x080fe20003f86270 */
[----:B0-----:R-:W-:Y:S01]  /*09d0*/  IMAD.WIDE R2, R15, 0x4, R2 ;  /* 0x000000040f027825 */ /* 0x001fe200078e0202 */
[----:B------:R-:W-:-:S03]  /*09e0*/  ISETP.GE.AND P5, PT, R7, R0, PT ;  /* 0x000000000700720c */ /* 0x000fc60003fa6270 */
[----:B-1----:R-:W-:Y:S01]  /*09f0*/  IMAD.WIDE R4, R15, 0x4, R4 ;  /* 0x000000040f047825 */ /* 0x002fe200078e0204 */
[----:B------:R-:W-:Y:S09]  /*0a00*/  @P6 BRA `(.L_x_3) ;  /* 0x00000000000c6947 */ /* 0x000ff20003800000 */
[----:B------:R-:W2:Y:S02]  /*0a10*/  LDG.E R0, desc[UR6][R2.64] ;  /* 0x0000000602007981 */ /* 0x000ea4000c1e1900 */
[----:B--2---:R-:W-:-:S05]  /*0a20*/  FMNMX R7, RZ, R0, !PT ;  /* 0x00000000ff077209 */ /* 0x004fca0007800000 */
[----:B------:R0:W-:Y:S02]  /*0a30*/  STG.E desc[UR6][R4.64], R7 ;  /* 0x0000000704007986 */ /* 0x0001e4000c101906 */
.L_x_3:
[----:B------:R-:W-:Y:S05]  /*0a40*/  BSYNC.RECONVERGENT B0 ;  /* 0x0000000000007941 */ /* 0x000fea0003800200 */
.L_x_2:
[----:B------:R-:W-:Y:S01]  /*0a50*/  ISETP.NE.AND P6, PT, R6, RZ, PT ;  /* 0x000000ff0600720c */ /* 0x000fe20003fc5270 */
[----:B------:R-:W-:-:S12]  /*0a60*/  BSSY.RECONVERGENT B0, `(.L_x_4) ;  /* 0x0000005000007945 */ /* 0x000fd80003800200 */
[----:B------:R-:W-:Y:S05]  /*0a70*/  @P6 BRA `(.L_x_5) ;  /* 0x00000000000c6947 */ /* 0x000fea0003800000 */
[----:B------:R-:W0:Y:S02]  /*0a80*/  LDG.E R0, desc[UR6][R2.64+0x4] ;  /* 0x0000040602007981 */ /* 0x000e24000c1e1900 */
[----:B0-----:R-:W-:-:S05]  /*0a90*/  FMNMX R7, RZ, R0, !PT ;  /* 0x00000000ff077209 */ /* 0x001fca0007800000 */
[----:B------:R1:W-:Y:S02]  /*0aa0*/  STG.E desc[UR6][R4.64+0x4], R7 ;  /* 0x0000040704007986 */ /* 0x0003e4000c101906 */
.L_x_5:
[----:B------:R-:W-:Y:S05]  /*0ab0*/  BSYNC.RECONVERGENT B0 ;  /* 0x0000000000007941 */ /* 0x000fea0003800200 */
.L_x_4:
[----:B------:R-:W-:Y:S04]  /*0ac0*/  BSSY.RECONVERGENT B0, `(.L_x_6) ;  /* 0x0000005000007945 */ /* 0x000fe80003800200 */
[----:B------:R-:W-:Y:S05]  /*0ad0*/  @P0 BRA `(.L_x_7) ;  /* 0x00000000000c0947 */ /* 0x000fea0003800000 */
[----:B------:R-:W0:Y:S02]  /*0ae0*/  LDG.E R0, desc[UR6][R2.64+0x8] ;  /* 0x0000080602007981 */ /* 0x000e24000c1e1900 */
[----:B01----:R-:W-:-:S05]  /*0af0*/  FMNMX R7, RZ, R0, !PT ;  /* 0x00000000ff077209 */ /* 0x003fca0007800000 */
[----:B------:R2:W-:Y:S02]  /*0b00*/  STG.E desc[UR6][R4.64+0x8], R7 ;  /* 0x0000080704007986 */ /* 0x0005e4000c101906 */
.L_x_7:
[----:B------:R-:W-:Y:S05]  /*0b10*/  BSYNC.RECONVERGENT B0 ;  /* 0x0000000000007941 */ /* 0x000fea0003800200 */
.L_x_6:
[----:B------:R-:W-:Y:S04]  /*0b20*/  BSSY.RECONVERGENT B0, `(.L_x_8) ;  /* 0x0000005000007945 */ /* 0x000fe80003800200 */
[----:B------:R-:W-:Y:S05]  /*0b30*/  @P1 BRA `(.L_x_9) ;  /* 0x00000000000c1947 */ /* 0x000fea0003800000 */
[----:B------:R-:W0:Y:S02]  /*0b40*/  LDG.E R0, desc[UR6][R2.64+0xc] ;  /* 0x00000c0602007981 */ /* 0x000e24000c1e1900 */
[----:B012---:R-:W-:-:S05]  /*0b50*/  FMNMX R7, RZ, R0, !PT ;  /* 0x00000000ff077209 */ /* 0x007fca0007800000 */
[----:B------:R3:W-:Y:S02]  /*0b60*/  STG.E desc[UR6][R4.64+0xc], R7 ;  /* 0x00000c0704007986 */ /* 0x0007e4000c101906 */
.L_x_9:
[----:B------:R-:W-:Y:S05]  /*0b70*/  BSYNC.RECONVERGENT B0 ;  /* 0x0000000000007941 */ /* 0x000fea0003800200 */
.L_x_8:
[----:B------:R-:W-:Y:S04]  /*0b80*/  BSSY.RECONVERGENT B0, `(.L_x_10) ;  /* 0x0000005000007945 */ /* 0x000fe80003800200 */
[----:B------:R-:W-:Y:S05]  /*0b90*/  @P2 BRA `(.L_x_11) ;  /* 0x00000000000c2947 */ /* 0x000fea0003800000 */
[----:B------:R-:W0:Y:S02]  /*0ba0*/  LDG.E R0, desc[UR6][R2.64+0x10] ;  /* 0x0000100602007981 */ /* 0x000e24000c1e1900 */
[----:B0123--:R-:W-:-:S05]  /*0bb0*/  FMNMX R7, RZ, R0, !PT ;  /* 0x00000000ff077209 */ /* 0x00ffca0007800000 */
[----:B------:R4:W-:Y:S02]  /*0bc0*/  STG.E desc[UR6][R4.64+0x10], R7 ;  /* 0x0000100704007986 */ /* 0x0009e4000c101906 */
.L_x_11:
[----:B------:R-:W-:Y:S05]  /*0bd0*/  BSYNC.RECONVERGENT B0 ;  /* 0x0000000000007941 */ /* 0x000fea0003800200 */
.L_x_10:
[----:B------:R-:W-:Y:S04]  /*0be0*/  BSSY.RECONVERGENT B0, `(.L_x_12) ;  /* 0x0000005000007945 */ /* 0x000fe80003800200 */
[----:B------:R-:W-:Y:S05]  /*0bf0*/  @P3 BRA `(.L_x_13) ;  /* 0x00000000000c3947 */ /* 0x000fea0003800000 */
[----:B------:R-:W0:Y:S02]  /*0c00*/  LDG.E R0, desc[UR6][R2.64+0x14] ;  /* 0x0000140602007981 */ /* 0x000e24000c1e1900 */
[----:B01234-:R-:W-:-:S05]  /*0c10*/  FMNMX R7, RZ, R0, !PT ;  /* 0x00000000ff077209 */ /* 0x01ffca0007800000 */
[----:B------:R0:W-:Y:S02]  /*0c20*/  STG.E desc[UR6][R4.64+0x14], R7 ;  /* 0x0000140704007986 */ /* 0x0001e4000c101906 */
.L_x_13:
[----:B------:R-:W-:Y:S05]  /*0c30*/  BSYNC.RECONVERGENT B0 ;  /* 0x0000000000007941 */ /* 0x000fea0003800200 */
.L_x_12:
[----:B------:R-:W-:Y:S04]  /*0c40*/  BSSY.RECONVERGENT B0, `(.L_x_14) ;  /* 0x0000005000007945 */ /* 0x000fe80003800200 */
[----:B------:R-:W-:Y:S05]  /*0c50*/  @P4 BRA `(.L_x_15) ;  /* 0x00000000000c4947 */ /* 0x000fea0003800000 */
[----:B------:R-:W0:Y:S02]  /*0c60*/  LDG.E R0, desc[UR6][R2.64+0x18] ;  /* 0x0000180602007981 */ /* 0x000e24000c1e1900 */
[----:B01234-:R-:W-:-:S05]  /*0c70*/  FMNMX R7, RZ, R0, !PT ;  /* 0x00000000ff077209 */ /* 0x01ffca0007800000 */
[----:B------:R0:W-:Y:S02]  /*0c80*/  STG.E desc[UR6][R4.64+0x18], R7 ;  /* 0x0000180704007986 */ /* 0x0001e4000c101906 */
.L_x_15:
[----:B------:R-:W-:Y:S05]  /*0c90*/  BSYNC.RECONVERGENT B0 ;  /* 0x0000000000007941 */ /* 0x000fea0003800200 */
.L_x_14:
[----:B------:R-:W-:Y:S05]  /*0ca0*/  @P5 EXIT ;  /* 0x000000000000594d */ /* 0x000fea0003800000 */
[----:B------:R-:W0:Y:S02]  /*0cb0*/  LDG.E R2, desc[UR6][R2.64+0x1c] ;  /* 0x00001c0602027981 */ /* 0x000e24000c1e1900 */
[----:B01234-:R-:W-:-:S05]  /*0cc0*/  FMNMX R7, RZ, R2, !PT ;  /* 0x00000002ff077209 */ /* 0x01ffca0007800000 */
[----:B------:R-:W-:Y:S01]  /*0cd0*/  STG.E desc[UR6][R4.64+0x1c], R7 ;  /* 0x00001c0704007986 */ /* 0x000fe2000c101906 */
[----:B------:R-:W-:Y:S05]  /*0ce0*/  EXIT ;  /* 0x000000000000794d */ /* 0x000fea0003800000 */
.L_x_16:
[----:B------:R-:W-:-:S00]  /*0cf0*/  BRA `(.L_x_16) ;  /* 0xfffffffc00fc7947 */ /* 0x000fc0000383ffff */
[----:B------:R-:W-:-:S00]  /*0d00*/  NOP ;  /* 0x0000000000007918 */ /* 0x000fc00000000000 */
[----:B------:R-:W-:-:S00]  /*0d10*/  NOP ;  /* 0x0000000000007918 */ /* 0x000fc00000000000 */
[----:B------:R-:W-:-:S00]  /*0d20*/  NOP ;  /* 0x0000000000007918 */ /* 0x000fc00000000000 */
[----:B------:R-:W-:-:S00]  /*0d30*/  NOP ;  /* 0x0000000000007918 */ /* 0x000fc00000000000 */
[----:B------:R-:W-:-:S00]  /*0d40*/  NOP ;  /* 0x0000000000007918 */ /* 0x000fc00000000000 */
[----:B------:R-:W-:-:S00]  /*0d50*/  NOP ;  /* 0x0000000000007918 */ /* 0x000fc00000000000 */
[----:B------:R-:W-:-:S00]  /*0d60*/  NOP ;  /* 0x0000000000007918 */ /* 0x000fc00000000000 */
[----:B------:R-:W-:-:S00]  /*0d70*/  NOP ;  /* 0x0000000000007918 */ /* 0x000fc00000000000 */
.L_x_17:


//--------------------- .nv.shared.reserved.0     --------------------------
	.section	.nv.shared.reserved.0,"aw",@nobits
	.weak		__nv_reservedSMEM_offset_0_alias
	.size		__nv_reservedSMEM_offset_0_alias, 0, 64
	.other		__nv_reservedSMEM_offset_0_alias,@"STO_CUDA_RESERVED_SHARED STV_DEFAULT"
__nv_reservedSMEM_offset_0_alias:
	.zero		0
	.zero		64


//--------------------- .nv.constant0._Z11relu_kernelPfS_i --------------------------
	.section	.nv.constant0._Z11relu_kernelPfS_i,"a",@progbits
	.sectionflags	@""
	.align	4
.nv.constant0._Z11relu_kernelPfS_i:
	.zero		916


//--------------------- SYMBOLS --------------------------

	.type		.nv.reservedSmem.offset0,@object
	.size		.nv.reservedSmem.offset0,0x4
